//
// Generated by NVIDIA NVVM Compiler
//
// Compiler Build ID: CL-36424714
// Cuda compilation tools, release 13.0, V13.0.88
// Based on NVVM 20.0.0
//

.version 9.0
.target sm_100
.address_size 64

	// .globl	_Z22histogram_range_kernelPKcPjjii
.extern .shared .align 16 .b8 s_hist[];

.visible .entry _Z22histogram_range_kernelPKcPjjii(
	.param .u64 .ptr .align 1 _Z22histogram_range_kernelPKcPjjii_param_0,
	.param .u64 .ptr .align 1 _Z22histogram_range_kernelPKcPjjii_param_1,
	.param .u32 _Z22histogram_range_kernelPKcPjjii_param_2,
	.param .u32 _Z22histogram_range_kernelPKcPjjii_param_3,
	.param .u32 _Z22histogram_range_kernelPKcPjjii_param_4
)
{
	.reg .pred 	%p<20>;
	.reg .b16 	%rs<2>;
	.reg .b32 	%r<150>;
	.reg .b64 	%rd<9>;

	ld.param.u64 	%rd3, [_Z22histogram_range_kernelPKcPjjii_param_0];
	ld.param.u64 	%rd4, [_Z22histogram_range_kernelPKcPjjii_param_1];
	ld.param.u32 	%r49, [_Z22histogram_range_kernelPKcPjjii_param_2];
	ld.param.u32 	%r50, [_Z22histogram_range_kernelPKcPjjii_param_3];
	ld.param.u32 	%r51, [_Z22histogram_range_kernelPKcPjjii_param_4];
	sub.s32 	%r1, %r51, %r50;
	add.s32 	%r2, %r1, 1;
	setp.lt.s32 	%p1, %r1, 0;
	setp.eq.s32 	%p2, %r49, 0;
	or.pred  	%p3, %p2, %p1;
	@%p3 bra 	$L__BB0_26;
	mov.u32 	%r135, %tid.x;
	mov.u32 	%r4, %ntid.x;
	shr.u32 	%r5, %r4, 5;
	mul.lo.s32 	%r6, %r2, %r5;
	setp.ge.u32 	%p4, %r135, %r6;
	@%p4 bra 	$L__BB0_4;
	mov.u32 	%r53, s_hist;
	mov.u32 	%r133, %r135;
$L__BB0_3:
	shl.b32 	%r52, %r133, 2;
	add.s32 	%r54, %r53, %r52;
	mov.b32 	%r55, 0;
	st.shared.u32 	[%r54], %r55;
	add.s32 	%r133, %r133, %r4;
	setp.lt.s32 	%p5, %r133, %r6;
	@%p5 bra 	$L__BB0_3;
$L__BB0_4:
	bar.sync 	0;
	mov.u32 	%r56, %ctaid.x;
	mad.lo.s32 	%r134, %r56, %r4, %r135;
	setp.ge.u32 	%p6, %r134, %r49;
	@%p6 bra 	$L__BB0_9;
	shr.u32 	%r57, %r135, 5;
	mul.lo.s32 	%r10, %r2, %r57;
	cvta.to.global.u64 	%rd1, %rd3;
	mov.u32 	%r58, %nctaid.x;
	mul.lo.s32 	%r11, %r4, %r58;
$L__BB0_6:
	cvt.u64.u32 	%rd5, %r134;
	add.s64 	%rd6, %rd1, %rd5;
	ld.global.nc.u8 	%rs1, [%rd6];
	cvt.u32.u8 	%r59, %rs1;
	sub.s32 	%r13, %r59, %r50;
	setp.ge.u32 	%p7, %r13, %r2;
	@%p7 bra 	$L__BB0_8;
	add.s32 	%r60, %r13, %r10;
	shl.b32 	%r61, %r60, 2;
	mov.u32 	%r62, s_hist;
	add.s32 	%r63, %r62, %r61;
	atom.shared.add.u32 	%r64, [%r63], 1;
$L__BB0_8:
	add.s32 	%r134, %r134, %r11;
	setp.lt.u32 	%p8, %r134, %r49;
	@%p8 bra 	$L__BB0_6;
$L__BB0_9:
	bar.sync 	0;
	setp.gt.s32 	%p9, %r135, %r1;
	@%p9 bra 	$L__BB0_26;
	add.s32 	%r15, %r5, -1;
	and.b32  	%r65, %r5, 7;
	add.s32 	%r16, %r65, -1;
	and.b32  	%r17, %r5, 56;
	and.b32  	%r18, %r4, 224;
	and.b32  	%r19, %r4, 96;
	and.b32  	%r20, %r4, 32;
	and.b32  	%r67, %r5, 134217720;
	neg.s32 	%r21, %r67;
	shl.b32 	%r22, %r2, 5;
	cvta.to.global.u64 	%rd2, %rd4;
$L__BB0_11:
	setp.lt.u32 	%p10, %r4, 32;
	mov.b32 	%r149, 0;
	@%p10 bra 	$L__BB0_23;
	setp.lt.u32 	%p11, %r15, 7;
	mov.b32 	%r144, 0;
	mov.u32 	%r149, %r144;
	@%p11 bra 	$L__BB0_15;
	shl.b32 	%r72, %r135, 2;
	mov.u32 	%r73, s_hist;
	add.s32 	%r136, %r73, %r72;
	mov.b32 	%r138, 0;
	mov.u32 	%r137, %r21;
	mov.u32 	%r149, %r138;
$L__BB0_14:
	.pragma "nounroll";
	mad.lo.s32 	%r74, %r138, %r2, %r135;
	shl.b32 	%r75, %r74, 2;
	add.s32 	%r77, %r73, %r75;
	ld.shared.u32 	%r78, [%r136];
	add.s32 	%r79, %r78, %r149;
	shl.b32 	%r80, %r2, 2;
	add.s32 	%r81, %r77, %r80;
	ld.shared.u32 	%r82, [%r81];
	add.s32 	%r83, %r82, %r79;
	add.s32 	%r84, %r81, %r80;
	ld.shared.u32 	%r85, [%r84];
	add.s32 	%r86, %r85, %r83;
	add.s32 	%r87, %r84, %r80;
	ld.shared.u32 	%r88, [%r87];
	add.s32 	%r89, %r88, %r86;
	add.s32 	%r90, %r87, %r80;
	ld.shared.u32 	%r91, [%r90];
	add.s32 	%r92, %r91, %r89;
	add.s32 	%r93, %r90, %r80;
	ld.shared.u32 	%r94, [%r93];
	add.s32 	%r95, %r94, %r92;
	add.s32 	%r96, %r93, %r80;
	ld.shared.u32 	%r97, [%r96];
	add.s32 	%r98, %r97, %r95;
	add.s32 	%r99, %r96, %r80;
	ld.shared.u32 	%r100, [%r99];
	add.s32 	%r149, %r100, %r98;
	add.s32 	%r138, %r138, 8;
	add.s32 	%r137, %r137, 8;
	add.s32 	%r136, %r136, %r22;
	setp.ne.s32 	%p12, %r137, 0;
	mov.u32 	%r144, %r17;
	@%p12 bra 	$L__BB0_14;
$L__BB0_15:
	setp.eq.s32 	%p13, %r18, 0;
	@%p13 bra 	$L__BB0_23;
	setp.lt.u32 	%p14, %r16, 3;
	@%p14 bra 	$L__BB0_18;
	mad.lo.s32 	%r102, %r144, %r2, %r135;
	shl.b32 	%r103, %r102, 2;
	mov.u32 	%r104, s_hist;
	add.s32 	%r105, %r104, %r103;
	ld.shared.u32 	%r106, [%r105];
	add.s32 	%r107, %r106, %r149;
	shl.b32 	%r108, %r2, 2;
	add.s32 	%r109, %r105, %r108;
	ld.shared.u32 	%r110, [%r109];
	add.s32 	%r111, %r110, %r107;
	add.s32 	%r112, %r109, %r108;
	ld.shared.u32 	%r113, [%r112];
	add.s32 	%r114, %r113, %r111;
	add.s32 	%r115, %r112, %r108;
	ld.shared.u32 	%r116, [%r115];
	add.s32 	%r149, %r116, %r114;
	add.s32 	%r144, %r144, 4;
$L__BB0_18:
	setp.eq.s32 	%p15, %r19, 0;
	@%p15 bra 	$L__BB0_23;
	setp.eq.s32 	%p16, %r19, 32;
	@%p16 bra 	$L__BB0_21;
	mad.lo.s32 	%r118, %r144, %r2, %r135;
	shl.b32 	%r119, %r118, 2;
	mov.u32 	%r120, s_hist;
	add.s32 	%r121, %r120, %r119;
	ld.shared.u32 	%r122, [%r121];
	add.s32 	%r123, %r122, %r149;
	shl.b32 	%r124, %r2, 2;
	add.s32 	%r125, %r121, %r124;
	ld.shared.u32 	%r126, [%r125];
	add.s32 	%r149, %r126, %r123;
	add.s32 	%r144, %r144, 2;
$L__BB0_21:
	setp.eq.s32 	%p17, %r20, 0;
	@%p17 bra 	$L__BB0_23;
	mad.lo.s32 	%r127, %r144, %r2, %r135;
	shl.b32 	%r128, %r127, 2;
	mov.u32 	%r129, s_hist;
	add.s32 	%r130, %r129, %r128;
	ld.shared.u32 	%r131, [%r130];
	add.s32 	%r149, %r131, %r149;
$L__BB0_23:
	setp.eq.s32 	%p18, %r149, 0;
	@%p18 bra 	$L__BB0_25;
	mul.wide.s32 	%rd7, %r135, 4;
	add.s64 	%rd8, %rd2, %rd7;
	atom.global.add.u32 	%r132, [%rd8], %r149;
$L__BB0_25:
	add.s32 	%r135, %r135, %r4;
	setp.le.s32 	%p19, %r135, %r1;
	@%p19 bra 	$L__BB0_11;
$L__BB0_26:
	ret;

}


// ===== COMPILED SASS (sm_100) =====

	.target	sm_100

	.elftype	@"ET_EXEC"


//--------------------- .note.nv.tkinfo           --------------------------
	.section	.note.nv.tkinfo,"",@"SHT_NOTE"
	.sectionflags	@"SHF_NOTE_NV_TKINFO"
	.tkinfo
        /*0018*/ 	.word	0x00000002
        /*0030*/ 	.string	""
        /*0030*/ 	.string	"ptxas"
        /*0030*/ 	.string	"Cuda compilation tools, release 13.0, V13.0.88"
        /*0030*/ 	.string	"Build cuda_13.0.r13.0/compiler.36424714_0"
        /*0030*/ 	.string	"-arch sm_100 -m 64 "



//--------------------- .note.nv.cuinfo           --------------------------
	.section	.note.nv.cuinfo,"",@"SHT_NOTE"
	.sectionflags	@"SHF_NOTE_NV_CUINFO"
        /*0018*/ 	.short	0x0002
        /*001a*/ 	.short	0x0064
        /*001c*/ 	.short	0x0082
	.zero		2


//--------------------- .nv.info                  --------------------------
	.section	.nv.info,"",@"SHT_CUDA_INFO"
	.align	4


	//----- nvinfo : EIATTR_REGCOUNT
	.align		4
        /*0000*/ 	.byte	0x04, 0x2f
        /*0002*/ 	.short	(.L_1 - .L_0)
	.align		4
.L_0:
        /*0004*/ 	.word	index@(_Z22histogram_range_kernelPKcPjjii)
        /*0008*/ 	.word	0x00000014


	//----- nvinfo : EIATTR_FRAME_SIZE
	.align		4
.L_1:
        /*000c*/ 	.byte	0x04, 0x11
        /*000e*/ 	.short	(.L_3 - .L_2)
	.align		4
.L_2:
        /*0010*/ 	.word	index@(_Z22histogram_range_kernelPKcPjjii)
        /*0014*/ 	.word	0x00000000


	//----- nvinfo : EIATTR_MIN_STACK_SIZE
	.align		4
.L_3:
        /*0018*/ 	.byte	0x04, 0x12
        /*001a*/ 	.short	(.L_5 - .L_4)
	.align		4
.L_4:
        /*001c*/ 	.word	index@(_Z22histogram_range_kernelPKcPjjii)
        /*0020*/ 	.word	0x00000000
.L_5:


//--------------------- .nv.compat                --------------------------
	.section	.nv.compat,"",@"SHT_CUDA_COMPAT_INFO"
	.align	4
        /*0000*/ 	.byte	0x02, 0x09, 0x00, 0x00, 0x02, 0x02, 0x01, 0x00, 0x02, 0x05, 0x05, 0x00, 0x03, 0x07, 0x01, 0x01
        /*0010*/ 	.byte	0x02, 0x03, 0x00, 0x00, 0x02, 0x06, 0x01, 0x00, 0x04, 0x0b, 0x08, 0x00, 0x09, 0x00, 0x00, 0x00
        /*0020*/ 	.byte	0x00, 0x00, 0x00, 0x00


//--------------------- .nv.info._Z22histogram_range_kernelPKcPjjii --------------------------
	.section	.nv.info._Z22histogram_range_kernelPKcPjjii,"",@"SHT_CUDA_INFO"
	.sectionflags	@""
	.align	4


	//----- nvinfo : EIATTR_CUDA_API_VERSION
	.align		4
        /*0000*/ 	.byte	0x04, 0x37
        /*0002*/ 	.short	(.L_7 - .L_6)
.L_6:
        /*0004*/ 	.word	0x00000082


	//----- nvinfo : EIATTR_KPARAM_INFO
	.align		4
.L_7:
        /*0008*/ 	.byte	0x04, 0x17
        /*000a*/ 	.short	(.L_9 - .L_8)
.L_8:
        /*000c*/ 	.word	0x00000000
        /*0010*/ 	.short	0x0004
        /*0012*/ 	.short	0x0018
        /*0014*/ 	.byte	0x00, 0xf0, 0x11, 0x00


	//----- nvinfo : EIATTR_KPARAM_INFO
	.align		4
.L_9:
        /*0018*/ 	.byte	0x04, 0x17
        /*001a*/ 	.short	(.L_11 - .L_10)
.L_10:
        /*001c*/ 	.word	0x00000000
        /*0020*/ 	.short	0x0003
        /*0022*/ 	.short	0x0014
        /*0024*/ 	.byte	0x00, 0xf0, 0x11, 0x00


	//----- nvinfo : EIATTR_KPARAM_INFO
	.align		4
.L_11:
        /*0028*/ 	.byte	0x04, 0x17
        /*002a*/ 	.short	(.L_13 - .L_12)
.L_12:
        /*002c*/ 	.word	0x00000000
        /*0030*/ 	.short	0x0002
        /*0032*/ 	.short	0x0010
        /*0034*/ 	.byte	0x00, 0xf0, 0x11, 0x00


	//----- nvinfo : EIATTR_KPARAM_INFO
	.align		4
.L_13:
        /*0038*/ 	.byte	0x04, 0x17
        /*003a*/ 	.short	(.L_15 - .L_14)
.L_14:
        /*003c*/ 	.word	0x00000000
        /*0040*/ 	.short	0x0001
        /*0042*/ 	.short	0x0008
        /*0044*/ 	.byte	0x00, 0xf5, 0x21, 0x00


	//----- nvinfo : EIATTR_KPARAM_INFO
	.align		4
.L_15:
        /*0048*/ 	.byte	0x04, 0x17
        /*004a*/ 	.short	(.L_17 - .L_16)
.L_16:
        /*004c*/ 	.word	0x00000000
        /*0050*/ 	.short	0x0000
        /*0052*/ 	.short	0x0000
        /*0054*/ 	.byte	0x00, 0xf5, 0x21, 0x00


	//----- nvinfo : EIATTR_SPARSE_MMA_MASK
	.align		4
.L_17:
        /*0058*/ 	.byte	0x03, 0x50
        /*005a*/ 	.short	0x0000


	//----- nvinfo : EIATTR_MAXREG_COUNT
	.align		4
        /*005c*/ 	.byte	0x03, 0x1b
        /*005e*/ 	.short	0x00ff


	//----- nvinfo : EIATTR_NUM_BARRIERS
	.align		4
        /*0060*/ 	.byte	0x02, 0x4c
        /*0062*/ 	.byte	0x01
	.zero		1


	//----- nvinfo : EIATTR_MERCURY_ISA_VERSION
	.align		4
        /*0064*/ 	.byte	0x03, 0x5f
        /*0066*/ 	.short	0x0101


	//----- nvinfo : EIATTR_VRC_CTA_INIT_COUNT
	.align		4
        /*0068*/ 	.byte	0x02, 0x4a
	.zero		1
	.zero		1


	//----- nvinfo : EIATTR_EXIT_INSTR_OFFSETS
	.align		4
        /*006c*/ 	.byte	0x04, 0x1c
        /*006e*/ 	.short	(.L_19 - .L_18)


	//   ....[0]....
.L_18:
        /*0070*/ 	.word	0x00000060


	//   ....[1]....
        /*0074*/ 	.word	0x000003b0


	//   ....[2]....
        /*0078*/ 	.word	0x00000a70


	//----- nvinfo : EIATTR_CRS_STACK_SIZE
	.align		4
.L_19:
        /*007c*/ 	.byte	0x04, 0x1e
        /*007e*/ 	.short	(.L_21 - .L_20)
.L_20:
        /*0080*/ 	.word	0x00000000


	//----- nvinfo : EIATTR_CBANK_PARAM_SIZE
	.align		4
.L_21:
        /*0084*/ 	.byte	0x03, 0x19
        /*0086*/ 	.short	0x001c


	//----- nvinfo : EIATTR_PARAM_CBANK
	.align		4
        /*0088*/ 	.byte	0x04, 0x0a
        /*008a*/ 	.short	(.L_23 - .L_22)
	.align		4
.L_22:
        /*008c*/ 	.word	index@(.nv.constant0._Z22histogram_range_kernelPKcPjjii)
        /*0090*/ 	.short	0x0380
        /*0092*/ 	.short	0x001c


	//----- nvinfo : EIATTR_SW_WAR
	.align		4
.L_23:
        /*0094*/ 	.byte	0x04, 0x36
        /*0096*/ 	.short	(.L_25 - .L_24)
.L_24:
        /*0098*/ 	.word	0x00000008
.L_25:


//--------------------- .nv.callgraph             --------------------------
	.section	.nv.callgraph,"",@"SHT_CUDA_CALLGRAPH"
	.align	4
	.sectionentsize	8
	.align		4
        /*0000*/ 	.word	0x00000000
	.align		4
        /*0004*/ 	.word	0xffffffff
	.align		4
        /*0008*/ 	.word	0x00000000
	.align		4
        /*000c*/ 	.word	0xfffffffe
	.align		4
        /*0010*/ 	.word	0x00000000
	.align		4
        /*0014*/ 	.word	0xfffffffd
	.align		4
        /*0018*/ 	.word	0x00000000
	.align		4
        /*001c*/ 	.word	0xfffffffc


//--------------------- .text._Z22histogram_range_kernelPKcPjjii --------------------------
	.section	.text._Z22histogram_range_kernelPKcPjjii,"ax",@progbits
	.align	128
        .global         _Z22histogram_range_kernelPKcPjjii
        .type           _Z22histogram_range_kernelPKcPjjii,@function
        .size           _Z22histogram_range_kernelPKcPjjii,(.L_x_17 - _Z22histogram_range_kernelPKcPjjii)
        .other          _Z22histogram_range_kernelPKcPjjii,@"STO_CUDA_ENTRY STV_DEFAULT"
_Z22histogram_range_kernelPKcPjjii:
.text._Z22histogram_range_kernelPKcPjjii:
[----:B------:R-:W-:Y:S08]  /*0000*/  LDC R1, c[0x0][0x37c] ;  /* 0x0000df00ff017b82 */ /* 0x000ff00000000800 */
[----:B------:R-:W0:Y:S01]  /*0010*/  LDC.64 R12, c[0x0][0x390] ;  /* 0x0000e400ff0c7b82 */ /* 0x000e220000000a00 */
[----:B------:R-:W0:Y:S02]  /*0020*/  LDCU UR4, c[0x0][0x398] ;  /* 0x00007300ff0477ac */ /* 0x000e240008000800 */
[----:B0-----:R-:W-:-:S04]  /*0030*/  IADD3 R0, PT, PT, -R13, UR4, RZ ;  /* 0x000000040d007c10 */ /* 0x001fc8000fffe1ff */
[----:B------:R-:W-:-:S04]  /*0040*/  ISETP.GE.AND P0, PT, R0, RZ, PT ;  /* 0x000000ff0000720c */ /* 0x000fc80003f06270 */
[----:B------:R-:W-:-:S13]  /*0050*/  ISETP.EQ.OR P0, PT, R12, RZ, !P0 ;  /* 0x000000ff0c00720c */ /* 0x000fda0004702670 */
[----:B------:R-:W-:Y:S05]  /*0060*/  @P0 EXIT ;  /* 0x000000000000094d */ /* 0x000fea0003800000 */
[----:B------:R-:W0:Y:S01]  /*0070*/  S2R R3, SR_TID.X ;  /* 0x0000000000037919 */ /* 0x000e220000002100 */
[----:B------:R-:W1:Y:S01]  /*0080*/  LDCU UR9, c[0x0][0x360] ;  /* 0x00006c00ff0977ac */ /* 0x000e620008000800 */
[----:B------:R-:W-:Y:S01]  /*0090*/  VIADD R2, R0, 0x1 ;  /* 0x0000000100027836 */ /* 0x000fe20000000000 */
[----:B------:R-:W-:Y:S01]  /*00a0*/  BSSY.RECONVERGENT B0, `(.L_x_0) ;  /* 0x0000010000007945 */ /* 0x000fe20003800200 */
[----:B------:R-:W2:Y:S01]  /*00b0*/  S2R R10, SR_CTAID.X ;  /* 0x00000000000a7919 */ /* 0x000ea20000002500 */
[----:B------:R-:W3:Y:S01]  /*00c0*/  LDCU.64 UR10, c[0x0][0x358] ;  /* 0x00006b00ff0a77ac */ /* 0x000ee20008000a00 */
[----:B-1----:R-:W-:-:S06]  /*00d0*/  USHF.R.U32.HI UR4, URZ, 0x5, UR9 ;  /* 0x00000005ff047899 */ /* 0x002fcc0008011609 */
[----:B------:R-:W-:-:S05]  /*00e0*/  IMAD R4, R2, UR4, RZ ;  /* 0x0000000402047c24 */ /* 0x000fca000f8e02ff */
[----:B0-----:R-:W-:-:S13]  /*00f0*/  ISETP.GE.U32.AND P0, PT, R3, R4, PT ;  /* 0x000000040300720c */ /* 0x001fda0003f06070 */
[----:B--23--:R-:W-:Y:S05]  /*0100*/  @P0 BRA `(.L_x_1) ;  /* 0x0000000000240947 */ /* 0x00cfea0003800000 */
[----:B------:R-:W0:Y:S01]  /*0110*/  S2R R8, SR_CgaCtaId ;  /* 0x0000000000087919 */ /* 0x000e220000008800 */
[----:B------:R-:W-:Y:S01]  /*0120*/  MOV R5, 0x400 ;  /* 0x0000040000057802 */ /* 0x000fe20000000f00 */
[----:B------:R-:W-:-:S03]  /*0130*/  IMAD.MOV.U32 R6, RZ, RZ, R3 ;  /* 0x000000ffff067224 */ /* 0x000fc600078e0003 */
[----:B0-----:R-:W-:-:S07]  /*0140*/  LEA R5, R8, R5, 0x18 ;  /* 0x0000000508057211 */ /* 0x001fce00078ec0ff */
.L_x_2:
[C---:B------:R-:W-:Y:S01]  /*0150*/  IMAD R7, R6.reuse, 0x4, R5 ;  /* 0x0000000406077824 */ /* 0x040fe200078e0205 */
[----:B------:R-:W-:-:S04]  /*0160*/  IADD3 R6, PT, PT, R6, UR9, RZ ;  /* 0x0000000906067c10 */ /* 0x000fc8000fffe0ff */
[----:B------:R0:W-:Y:S01]  /*0170*/  STS [R7], RZ ;  /* 0x000000ff07007388 */ /* 0x0001e20000000800 */
[----:B------:R-:W-:-:S13]  /*0180*/  ISETP.GE.AND P0, PT, R6, R4, PT ;  /* 0x000000040600720c */ /* 0x000fda0003f06270 */
[----:B0-----:R-:W-:Y:S05]  /*0190*/  @!P0 BRA `(.L_x_2) ;  /* 0xfffffffc00ec8947 */ /* 0x001fea000383ffff */
.L_x_1:
[----:B------:R-:W-:Y:S05]  /*01a0*/  BSYNC.RECONVERGENT B0 ;  /* 0x0000000000007941 */ /* 0x000fea0003800200 */
.L_x_0:
[----:B------:R-:W-:Y:S01]  /*01b0*/  IMAD R5, R10, UR9, R3 ;  /* 0x000000090a057c24 */ /* 0x000fe2000f8e0203 */
[----:B------:R-:W-:Y:S04]  /*01c0*/  BAR.SYNC.DEFER_BLOCKING 0x0 ;  /* 0x0000000000007b1d */ /* 0x000fe80000010000 */
[----:B------:R-:W-:Y:S02]  /*01d0*/  ISETP.GE.U32.AND P0, PT, R5, R12, PT ;  /* 0x0000000c0500720c */ /* 0x000fe40003f06070 */
[----:B------:R-:W0:Y:S01]  /*01e0*/  LDCU.64 UR14, c[0x0][0x390] ;  /* 0x00007200ff0e77ac */ /* 0x000e220008000a00 */
[----:B------:R-:W-:Y:S01]  /*01f0*/  BSSY.RECONVERGENT B0, `(.L_x_3) ;  /* 0x0000019000007945 */ /* 0x000fe20003800200 */
[----:B------:R-:W1:Y:S09]  /*0200*/  LDCU.64 UR12, c[0x0][0x380] ;  /* 0x00007000ff0c77ac */ /* 0x000e720008000a00 */
[----:B------:R-:W-:Y:S05]  /*0210*/  @P0 BRA `(.L_x_4) ;  /* 0x0000000000580947 */ /* 0x000fea0003800000 */
[----:B------:R-:W2:Y:S01]  /*0220*/  LDC R4, c[0x0][0x370] ;  /* 0x0000dc00ff047b82 */ /* 0x000ea20000000800 */
[----:B------:R-:W-:Y:S01]  /*0230*/  SHF.R.U32.HI R7, RZ, 0x5, R3 ;  /* 0x00000005ff077819 */ /* 0x000fe20000011603 */
[----:B------:R-:W-:-:S04]  /*0240*/  IMAD.MOV.U32 R6, RZ, RZ, R5 ;  /* 0x000000ffff067224 */ /* 0x000fc800078e0005 */
[----:B------:R-:W-:Y:S02]  /*0250*/  IMAD R8, R2, R7, RZ ;  /* 0x0000000702087224 */ /* 0x000fe400078e02ff */
[----:B--2---:R-:W-:-:S07]  /*0260*/  IMAD R7, R4, UR9, RZ ;  /* 0x0000000904077c24 */ /* 0x004fce000f8e02ff */
.L_x_7:
[----:B01----:R-:W-:-:S05]  /*0270*/  IADD3 R4, P0, PT, R6, UR12, RZ ;  /* 0x0000000c06047c10 */ /* 0x003fca000ff1e0ff */
[----:B------:R-:W-:-:S05]  /*0280*/  IMAD.X R5, RZ, RZ, UR13, P0 ;  /* 0x0000000dff057e24 */ /* 0x000fca00080e06ff */
[----:B------:R-:W2:Y:S01]  /*0290*/  LDG.E.U8.CONSTANT R4, desc[UR10][R4.64] ;  /* 0x0000000a04047981 */ /* 0x000ea2000c1e9100 */
[----:B------:R-:W-:Y:S01]  /*02a0*/  IADD3 R6, PT, PT, R7, R6, RZ ;  /* 0x0000000607067210 */ /* 0x000fe20007ffe0ff */
[----:B------:R-:W-:Y:S03]  /*02b0*/  BSSY.RECONVERGENT B1, `(.L_x_5) ;  /* 0x000000b000017945 */ /* 0x000fe60003800200 */
[----:B0-----:R-:W-:Y:S01]  /*02c0*/  ISETP.GE.U32.AND P1, PT, R6, UR14, PT ;  /* 0x0000000e06007c0c */ /* 0x001fe2000bf26070 */
[----:B--2---:R-:W-:-:S05]  /*02d0*/  VIADD R9, R4, -UR15 ;  /* 0x8000000f04097c36 */ /* 0x004fca0008000000 */
[----:B------:R-:W-:-:S13]  /*02e0*/  ISETP.GE.U32.AND P0, PT, R9, R2, PT ;  /* 0x000000020900720c */ /* 0x000fda0003f06070 */
[----:B------:R-:W-:Y:S05]  /*02f0*/  @P0 BRA `(.L_x_6) ;  /* 0x0000000000180947 */ /* 0x000fea0003800000 */
[----:B------:R-:W0:Y:S01]  /*0300*/  S2UR UR6, SR_CgaCtaId ;  /* 0x00000000000679c3 */ /* 0x000e220000008800 */
[----:B------:R-:W-:Y:S01]  /*0310*/  UMOV UR5, 0x400 ;  /* 0x0000040000057882 */ /* 0x000fe20000000000 */
[----:B------:R-:W-:Y:S01]  /*0320*/  IMAD.IADD R4, R8, 0x1, R9 ;  /* 0x0000000108047824 */ /* 0x000fe200078e0209 */
[----:B0-----:R-:W-:-:S06]  /*0330*/  ULEA UR5, UR6, UR5, 0x18 ;  /* 0x0000000506057291 */ /* 0x001fcc000f8ec0ff */
[----:B------:R-:W-:-:S05]  /*0340*/  LEA R4, R4, UR5, 0x2 ;  /* 0x0000000504047c11 */ /* 0x000fca000f8e10ff */
[----:B------:R0:W-:Y:S02]  /*0350*/  ATOMS.POPC.INC.32 RZ, [R4+URZ] ;  /* 0x0000000004ff7f8c */ /* 0x0001e4000d8000ff */
.L_x_6:
[----:B------:R-:W-:Y:S05]  /*0360*/  BSYNC.RECONVERGENT B1 ;  /* 0x0000000000017941 */ /* 0x000fea0003800200 */
.L_x_5:
[----:B------:R-:W-:Y:S05]  /*0370*/  @!P1 BRA `(.L_x_7) ;  /* 0xfffffffc00bc9947 */ /* 0x000fea000383ffff */
.L_x_4:
[----:B01----:R-:W-:Y:S05]  /*0380*/  BSYNC.RECONVERGENT B0 ;  /* 0x0000000000007941 */ /* 0x003fea0003800200 */
.L_x_3:
[----:B------:R-:W-:Y:S01]  /*0390*/  BAR.SYNC.DEFER_BLOCKING 0x0 ;  /* 0x0000000000007b1d */ /* 0x000fe20000010000 */
[----:B------:R-:W-:-:S13]  /*03a0*/  ISETP.GT.AND P0, PT, R3, R0, PT ;  /* 0x000000000300720c */ /* 0x000fda0003f04270 */
[----:B------:R-:W-:Y:S05]  /*03b0*/  @P0 EXIT ;  /* 0x000000000000094d */ /* 0x000fea0003800000 */
[----:B------:R-:W-:Y:S02]  /*03c0*/  ULOP3.LUT UR5, UR4, 0x7, URZ, 0xc0, !UPT ;  /* 0x0000000704057892 */ /* 0x000fe4000f8ec0ff */
[----:B------:R-:W-:Y:S02]  /*03d0*/  UIADD3 UR6, UPT, UPT, UR4, -0x1, URZ ;  /* 0xffffffff04067890 */ /* 0x000fe4000fffe0ff */
[----:B------:R-:W-:Y:S02]  /*03e0*/  ULOP3.LUT UR7, UR4, 0x38, URZ, 0xc0, !UPT ;  /* 0x0000003804077892 */ /* 0x000fe4000f8ec0ff */
[----:B------:R-:W-:Y:S02]  /*03f0*/  ULOP3.LUT UR4, UR4, 0x7fffff8, URZ, 0xc0, !UPT ;  /* 0x07fffff804047892 */ /* 0x000fe4000f8ec0ff */
[----:B------:R-:W-:Y:S02]  /*0400*/  UIADD3 UR5, UPT, UPT, UR5, -0x1, URZ ;  /* 0xffffffff05057890 */ /* 0x000fe4000fffe0ff */
[----:B------:R-:W-:-:S02]  /*0410*/  ULOP3.LUT UR8, UR9, 0x60, URZ, 0xc0, !UPT ;  /* 0x0000006009087892 */ /* 0x000fc4000f8ec0ff */
[----:B------:R-:W-:Y:S02]  /*0420*/  UIADD3 UR4, UPT, UPT, -UR4, URZ, URZ ;  /* 0x000000ff04047290 */ /* 0x000fe4000fffe1ff */
[----:B------:R-:W-:Y:S02]  /*0430*/  UISETP.GE.U32.AND UP1, UPT, UR6, 0x7, UPT ;  /* 0x000000070600788c */ /* 0x000fe4000bf26070 */
[----:B------:R-:W-:-:S11]  /*0440*/  UISETP.GE.U32.AND UP0, UPT, UR5, 0x3, UPT ;  /* 0x000000030500788c */ /* 0x000fd6000bf06070 */
.L_x_15:
[----:B------:R-:W-:Y:S01]  /*0450*/  UISETP.GE.U32.AND UP2, UPT, UR9, 0x20, UPT ;  /* 0x000000200900788c */ /* 0x000fe2000bf46070 */
[----:B0-----:R-:W-:-:S08]  /*0460*/  IMAD.MOV.U32 R4, RZ, RZ, RZ ;  /* 0x000000ffff047224 */ /* 0x001fd000078e00ff */
[----:B------:R-:W-:Y:S05]  /*0470*/  BRA.U !UP2, `(.L_x_8) ;  /* 0x000000050a547547 */ /* 0x000fea000b800000 */
[----:B------:R-:W-:Y:S01]  /*0480*/  CS2R R4, SRZ ;  /* 0x0000000000047805 */ /* 0x000fe2000001ff00 */
[----:B------:R-:W-:Y:S06]  /*0490*/  BRA.U !UP1, `(.L_x_9) ;  /* 0x0000000109a07547 */ /* 0x000fec000b800000 */
[----:B------:R-:W0:Y:S01]  /*04a0*/  S2R R5, SR_CgaCtaId ;  /* 0x0000000000057919 */ /* 0x000e220000008800 */
[----:B------:R-:W-:Y:S01]  /*04b0*/  MOV R6, 0x400 ;  /* 0x0000040000067802 */ /* 0x000fe20000000f00 */
[----:B------:R-:W-:Y:S01]  /*04c0*/  IMAD.MOV.U32 R7, RZ, RZ, RZ ;  /* 0x000000ffff077224 */ /* 0x000fe200078e00ff */
[----:B------:R-:W-:Y:S01]  /*04d0*/  MOV R8, UR4 ;  /* 0x0000000400087c02 */ /* 0x000fe20008000f00 */
[----:B------:R-:W-:Y:S01]  /*04e0*/  IMAD.MOV.U32 R4, RZ, RZ, RZ ;  /* 0x000000ffff047224 */ /* 0x000fe200078e00ff */
[----:B0-----:R-:W-:-:S05]  /*04f0*/  LEA R6, R5, R6, 0x18 ;  /* 0x0000000605067211 */ /* 0x001fca00078ec0ff */
[----:B------:R-:W-:-:S07]  /*0500*/  IMAD R5, R3, 0x4, R6 ;  /* 0x0000000403057824 */ /* 0x000fce00078e0206 */
.L_x_10:
[----:B------:R-:W-:Y:S01]  /*0510*/  IMAD R9, R2, R7, R3 ;  /* 0x0000000702097224 */ /* 0x000fe200078e0203 */
[----:B------:R-:W-:Y:S01]  /*0520*/  IADD3 R8, PT, PT, R8, 0x8, RZ ;  /* 0x0000000808087810 */ /* 0x000fe20007ffe0ff */
[----:B------:R-:W-:Y:S02]  /*0530*/  VIADD R7, R7, 0x8 ;  /* 0x0000000807077836 */ /* 0x000fe40000000000 */
[----:B------:R-:W-:Y:S01]  /*0540*/  IMAD R9, R9, 0x4, R6 ;  /* 0x0000000409097824 */ /* 0x000fe200078e0206 */
[----:B------:R-:W-:-:S03]  /*0550*/  ISETP.NE.AND P0, PT, R8, RZ, PT ;  /* 0x000000ff0800720c */ /* 0x000fc60003f05270 */
[----:B------:R-:W-:Y:S01]  /*0560*/  IMAD R10, R0, 0x4, R9 ;  /* 0x00000004000a7824 */ /* 0x000fe200078e0209 */
[C---:B------:R-:W-:Y:S02]  /*0570*/  LEA R11, R2.reuse, R9, 0x2 ;  /* 0x00000009020b7211 */ /* 0x040fe400078e10ff */
[----:B------:R0:W-:Y:S03]  /*0580*/  LDS R9, [R5] ;  /* 0x0000000005097984 */ /* 0x0001e60000000800 */
[--C-:B------:R-:W-:Y:S01]  /*0590*/  IMAD R13, R2, 0x4, R11.reuse ;  /* 0x00000004020d7824 */ /* 0x100fe200078e020b */
[----:B------:R-:W1:Y:S01]  /*05a0*/  LDS R10, [R10+0x4] ;  /* 0x000004000a0a7984 */ /* 0x000e620000000800 */
[----:B------:R-:W-:Y:S02]  /*05b0*/  IMAD R12, R0, 0x4, R11 ;  /* 0x00000004000c7824 */ /* 0x000fe400078e020b */
[----:B------:R-:W-:-:S02]  /*05c0*/  IMAD R15, R2, 0x4, R13 ;  /* 0x00000004020f7824 */ /* 0x000fc400078e020d */
[C---:B------:R-:W-:Y:S02]  /*05d0*/  IMAD R11, R0.reuse, 0x4, R13 ;  /* 0x00000004000b7824 */ /* 0x040fe400078e020d */
[----:B------:R-:W-:Y:S01]  /*05e0*/  IMAD R14, R0, 0x4, R15 ;  /* 0x00000004000e7824 */ /* 0x000fe200078e020f */
[C---:B------:R-:W-:Y:S01]  /*05f0*/  LEA R17, R2.reuse, R15, 0x2 ;  /* 0x0000000f02117211 */ /* 0x040fe200078e10ff */
[----:B------:R-:W-:Y:S01]  /*0600*/  LDS R12, [R12+0x4] ;  /* 0x000004000c0c7984 */ /* 0x000fe20000000800 */
[C---:B0-----:R-:W-:Y:S02]  /*0610*/  IMAD R5, R2.reuse, 0x20, R5 ;  /* 0x0000002002057824 */ /* 0x041fe400078e0205 */
[----:B------:R-:W-:Y:S01]  /*0620*/  LEA R13, R2, R17, 0x2 ;  /* 0x00000011020d7211 */ /* 0x000fe200078e10ff */
[----:B------:R-:W-:Y:S01]  /*0630*/  IMAD R17, R0, 0x4, R17 ;  /* 0x0000000400117824 */ /* 0x000fe200078e0211 */
[----:B------:R-:W0:Y:S02]  /*0640*/  LDS R11, [R11+0x4] ;  /* 0x000004000b0b7984 */ /* 0x000e240000000800 */
[----:B------:R-:W-:Y:S01]  /*0650*/  LEA R15, R2, R13, 0x2 ;  /* 0x0000000d020f7211 */ /* 0x000fe200078e10ff */
[C---:B------:R-:W-:Y:S01]  /*0660*/  IMAD R16, R0.reuse, 0x4, R13 ;  /* 0x0000000400107824 */ /* 0x040fe200078e020d */
[----:B------:R-:W-:Y:S03]  /*0670*/  LDS R14, [R14+0x4] ;  /* 0x000004000e0e7984 */ /* 0x000fe60000000800 */
[----:B------:R-:W-:Y:S01]  /*0680*/  IMAD R15, R0, 0x4, R15 ;  /* 0x00000004000f7824 */ /* 0x000fe200078e020f */
[----:B------:R-:W2:Y:S04]  /*0690*/  LDS R13, [R17+0x4] ;  /* 0x00000400110d7984 */ /* 0x000ea80000000800 */
[----:B------:R-:W-:Y:S04]  /*06a0*/  LDS R16, [R16+0x4] ;  /* 0x0000040010107984 */ /* 0x000fe80000000800 */
[----:B------:R-:W3:Y:S01]  /*06b0*/  LDS R15, [R15+0x4] ;  /* 0x000004000f0f7984 */ /* 0x000ee20000000800 */
[----:B-1----:R-:W-:-:S04]  /*06c0*/  IADD3 R9, PT, PT, R10, R9, R4 ;  /* 0x000000090a097210 */ /* 0x002fc80007ffe004 */
[----:B0-----:R-:W-:-:S04]  /*06d0*/  IADD3 R9, PT, PT, R11, R12, R9 ;  /* 0x0000000c0b097210 */ /* 0x001fc80007ffe009 */
[----:B--2---:R-:W-:-:S04]  /*06e0*/  IADD3 R9, PT, PT, R13, R14, R9 ;  /* 0x0000000e0d097210 */ /* 0x004fc80007ffe009 */
[----:B---3--:R-:W-:Y:S01]  /*06f0*/  IADD3 R4, PT, PT, R15, R16, R9 ;  /* 0x000000100f047210 */ /* 0x008fe20007ffe009 */
[----:B------:R-:W-:Y:S06]  /*0700*/  @P0 BRA `(.L_x_10) ;  /* 0xfffffffc00800947 */ /* 0x000fec000383ffff */
[----:B------:R-:W-:-:S07]  /*0710*/  MOV R5, UR7 ;  /* 0x0000000700057c02 */ /* 0x000fce0008000f00 */
.L_x_9:
[----:B------:R-:W-:-:S09]  /*0720*/  ULOP3.LUT UP2, URZ, UR9, 0xe0, URZ, 0xc0, !UPT ;  /* 0x000000e009ff7892 */ /* 0x000fd2000f84c0ff */
[----:B------:R-:W-:Y:S05]  /*0730*/  BRA.U !UP2, `(.L_x_8) ;  /* 0x000000010aa47547 */ /* 0x000fea000b800000 */
[----:B------:R-:W-:Y:S01]  /*0740*/  UISETP.NE.AND UP2, UPT, UR8, URZ, UPT ;  /* 0x000000ff0800728c */ /* 0x000fe2000bf45270 */
[----:B------:R-:W-:Y:S10]  /*0750*/  BRA.U !UP0, `(.L_x_11) ;  /* 0x0000000108447547 */ /* 0x000ff4000b800000 */
[----:B------:R-:W0:Y:S01]  /*0760*/  S2UR UR6, SR_CgaCtaId ;  /* 0x00000000000679c3 */ /* 0x000e220000008800 */
[----:B------:R-:W-:Y:S01]  /*0770*/  UMOV UR5, 0x400 ;  /* 0x0000040000057882 */ /* 0x000fe20000000000 */
[----:B------:R-:W-:Y:S01]  /*0780*/  IMAD R6, R2, R5, R3 ;  /* 0x0000000502067224 */ /* 0x000fe200078e0203 */
[----:B------:R-:W-:Y:S01]  /*0790*/  IADD3 R5, PT, PT, R5, 0x4, RZ ;  /* 0x0000000405057810 */ /* 0x000fe20007ffe0ff */
[----:B0-----:R-:W-:-:S06]  /*07a0*/  ULEA UR5, UR6, UR5, 0x18 ;  /* 0x0000000506057291 */ /* 0x001fcc000f8ec0ff */
[----:B------:R-:W-:-:S05]  /*07b0*/  LEA R7, R6, UR5, 0x2 ;  /* 0x0000000506077c11 */ /* 0x000fca000f8e10ff */
[--C-:B------:R-:W-:Y:S02]  /*07c0*/  IMAD R9, R2, 0x4, R7.reuse ;  /* 0x0000000402097824 */ /* 0x100fe400078e0207 */
[----:B------:R-:W-:Y:S02]  /*07d0*/  IMAD R6, R0, 0x4, R7 ;  /* 0x0000000400067824 */ /* 0x000fe400078e0207 */
[----:B------:R-:W-:Y:S01]  /*07e0*/  LDS R7, [R7] ;  /* 0x0000000007077984 */ /* 0x000fe20000000800 */
[----:B------:R-:W-:Y:S01]  /*07f0*/  LEA R11, R2, R9, 0x2 ;  /* 0x00000009020b7211 */ /* 0x000fe200078e10ff */
[C---:B------:R-:W-:Y:S02]  /*0800*/  IMAD R9, R0.reuse, 0x4, R9 ;  /* 0x0000000400097824 */ /* 0x040fe400078e0209 */
[----:B------:R-:W0:Y:S02]  /*0810*/  LDS R6, [R6+0x4] ;  /* 0x0000040006067984 */ /* 0x000e240000000800 */
[----:B------:R-:W-:-:S02]  /*0820*/  IMAD R8, R0, 0x4, R11 ;  /* 0x0000000400087824 */ /* 0x000fc400078e020b */
[----:B------:R-:W-:Y:S04]  /*0830*/  LDS R9, [R9+0x4] ;  /* 0x0000040009097984 */ /* 0x000fe80000000800 */
[----:B------:R-:W1:Y:S01]  /*0840*/  LDS R8, [R8+0x4] ;  /* 0x0000040008087984 */ /* 0x000e620000000800 */
[----:B0-----:R-:W-:-:S04]  /*0850*/  IADD3 R4, PT, PT, R6, R7, R4 ;  /* 0x0000000706047210 */ /* 0x001fc80007ffe004 */
[----:B-1----:R-:W-:-:S07]  /*0860*/  IADD3 R4, PT, PT, R8, R9, R4 ;  /* 0x0000000908047210 */ /* 0x002fce0007ffe004 */
.L_x_11:
[----:B------:R-:W-:Y:S05]  /*0870*/  BRA.U !UP2, `(.L_x_8) ;  /* 0x000000010a547547 */ /* 0x000fea000b800000 */
[----:B------:R-:W-:Y:S02]  /*0880*/  UISETP.NE.AND UP2, UPT, UR8, 0x20, UPT ;  /* 0x000000200800788c */ /* 0x000fe4000bf45270 */
[----:B------:R-:W-:-:S07]  /*0890*/  ULOP3.LUT UP3, URZ, UR9, 0x20, URZ, 0xc0, !UPT ;  /* 0x0000002009ff7892 */ /* 0x000fce000f86c0ff */
[----:B------:R-:W-:Y:S05]  /*08a0*/  BRA.U !UP2, `(.L_x_12) ;  /* 0x000000010a287547 */ /* 0x000fea000b800000 */
[----:B------:R-:W0:Y:S01]  /*08b0*/  S2UR UR6, SR_CgaCtaId ;  /* 0x00000000000679c3 */ /* 0x000e220000008800 */
[----:B------:R-:W-:Y:S01]  /*08c0*/  UMOV UR5, 0x400 ;  /* 0x0000040000057882 */ /* 0x000fe20000000000 */
[----:B------:R-:W-:Y:S02]  /*08d0*/  IMAD R6, R2, R5, R3 ;  /* 0x0000000502067224 */ /* 0x000fe400078e0203 */
[----:B------:R-:W-:Y:S01]  /*08e0*/  VIADD R5, R5, 0x2 ;  /* 0x0000000205057836 */ /* 0x000fe20000000000 */
[----:B0-----:R-:W-:-:S06]  /*08f0*/  ULEA UR5, UR6, UR5, 0x18 ;  /* 0x0000000506057291 */ /* 0x001fcc000f8ec0ff */
[----:B------:R-:W-:-:S05]  /*0900*/  LEA R7, R6, UR5, 0x2 ;  /* 0x0000000506077c11 */ /* 0x000fca000f8e10ff */
[----:B------:R-:W-:Y:S02]  /*0910*/  IMAD R6, R0, 0x4, R7 ;  /* 0x0000000400067824 */ /* 0x000fe400078e0207 */
[----:B------:R-:W-:Y:S04]  /*0920*/  LDS R7, [R7] ;  /* 0x0000000007077984 */ /* 0x000fe80000000800 */
[----:B------:R-:W0:Y:S02]  /*0930*/  LDS R6, [R6+0x4] ;  /* 0x0000040006067984 */ /* 0x000e240000000800 */
[----:B0-----:R-:W-:-:S07]  /*0940*/  IADD3 R4, PT, PT, R6, R7, R4 ;  /* 0x0000000706047210 */ /* 0x001fce0007ffe004 */
.L_x_12:
[----:B------:R-:W-:Y:S05]  /*0950*/  BRA.U !UP3, `(.L_x_8) ;  /* 0x000000010b1c7547 */ /* 0x000fea000b800000 */
[----:B------:R-:W0:Y:S01]  /*0960*/  S2UR UR6, SR_CgaCtaId ;  /* 0x00000000000679c3 */ /* 0x000e220000008800 */
[----:B------:R-:W-:Y:S01]  /*0970*/  UMOV UR5, 0x400 ;  /* 0x0000040000057882 */ /* 0x000fe20000000000 */
[----:B------:R-:W-:Y:S01]  /*0980*/  IMAD R5, R2, R5, R3 ;  /* 0x0000000502057224 */ /* 0x000fe200078e0203 */
[----:B0-----:R-:W-:-:S06]  /*0990*/  ULEA UR5, UR6, UR5, 0x18 ;  /* 0x0000000506057291 */ /* 0x001fcc000f8ec0ff */
[----:B------:R-:W-:-:S06]  /*09a0*/  LEA R5, R5, UR5, 0x2 ;  /* 0x0000000505057c11 */ /* 0x000fcc000f8e10ff */
[----:B------:R-:W0:Y:S02]  /*09b0*/  LDS R5, [R5] ;  /* 0x0000000005057984 */ /* 0x000e240000000800 */
[----:B0-----:R-:W-:-:S07]  /*09c0*/  IADD3 R4, PT, PT, R4, R5, RZ ;  /* 0x0000000504047210 */ /* 0x001fce0007ffe0ff */
.L_x_8:
[----:B------:R-:W-:Y:S01]  /*09d0*/  ISETP.NE.AND P0, PT, R4, RZ, PT ;  /* 0x000000ff0400720c */ /* 0x000fe20003f05270 */
[----:B------:R-:W-:-:S12]  /*09e0*/  BSSY.RECONVERGENT B0, `(.L_x_13) ;  /* 0x0000005000007945 */ /* 0x000fd80003800200 */
[----:B------:R-:W-:Y:S05]  /*09f0*/  @!P0 BRA `(.L_x_14) ;  /* 0x00000000000c8947 */ /* 0x000fea0003800000 */
[----:B------:R-:W0:Y:S02]  /*0a00*/  LDC.64 R6, c[0x0][0x388] ;  /* 0x0000e200ff067b82 */ /* 0x000e240000000a00 */
[----:B0-----:R-:W-:-:S05]  /*0a10*/  IMAD.WIDE R6, R3, 0x4, R6 ;  /* 0x0000000403067825 */ /* 0x001fca00078e0206 */
[----:B------:R0:W-:Y:S02]  /*0a20*/  REDG.E.ADD.STRONG.GPU desc[UR10][R6.64], R4 ;  /* 0x000000040600798e */ /* 0x0001e4000c12e10a */
.L_x_14:
[----:B------:R-:W-:Y:S05]  /*0a30*/  BSYNC.RECONVERGENT B0 ;  /* 0x0000000000007941 */ /* 0x000fea0003800200 */
.L_x_13:
[----:B------:R-:W-:-:S05]  /*0a40*/  VIADD R3, R3, UR9 ;  /* 0x0000000903037c36 */ /* 0x000fca0008000000 */
[----:B------:R-:W-:-:S13]  /*0a50*/  ISETP.GT.AND P0, PT, R3, R0, PT ;  /* 0x000000000300720c */ /* 0x000fda0003f04270 */
[----:B------:R-:W-:Y:S05]  /*0a60*/  @!P0 BRA `(.L_x_15) ;  /* 0xfffffff800788947 */ /* 0x000fea000383ffff */
[----:B------:R-:W-:Y:S05]  /*0a70*/  EXIT ;  /* 0x000000000000794d */ /* 0x000fea0003800000 */
.L_x_16:
[----:B------:R-:W-:-:S00]  /*0a80*/  BRA `(.L_x_16) ;  /* 0xfffffffc00fc7947 */ /* 0x000fc0000383ffff */
[----:B------:R-:W-:-:S00]  /*0a90*/  NOP ;  /* 0x0000000000007918 */ /* 0x000fc00000000000 */
        /* <DEDUP_REMOVED lines=14> */
.L_x_17:


//--------------------- .nv.shared._Z22histogram_range_kernelPKcPjjii --------------------------
	.section	.nv.shared._Z22histogram_range_kernelPKcPjjii,"aw",@nobits
	.sectionflags	@""
	.align	16
	.zero		1024


//--------------------- .nv.shared.reserved.0     --------------------------
	.section	.nv.shared.reserved.0,"aw",@nobits
	.weak		__nv_reservedSMEM_offset_0_alias
	.size		__nv_reservedSMEM_offset_0_alias, 0, 64
	.other		__nv_reservedSMEM_offset_0_alias,@"STO_CUDA_RESERVED_SHARED STV_DEFAULT"
__nv_reservedSMEM_offset_0_alias:
	.zero		0
	.zero		64


//--------------------- .nv.constant0._Z22histogram_range_kernelPKcPjjii --------------------------
	.section	.nv.constant0._Z22histogram_range_kernelPKcPjjii,"a",@progbits
	.sectionflags	@""
	.align	4
.nv.constant0._Z22histogram_range_kernelPKcPjjii:
	.zero		924


//--------------------- SYMBOLS --------------------------

	.type		.nv.reservedSmem.offset0,@object
	.size		.nv.reservedSmem.offset0,0x4
	.type		.nv.reservedSmem.cap,@object
	.size		.nv.reservedSmem.cap,0x4
